//
// Generated by NVIDIA NVVM Compiler
//
// Compiler Build ID: CL-36424714
// Cuda compilation tools, release 13.0, V13.0.88
// Based on NVVM 20.0.0
//

.version 9.0
.target sm_100
.address_size 64

	// .globl	hello
.extern .func  (.param .b32 func_retval0) vprintf
(
	.param .b64 vprintf_param_0,
	.param .b64 vprintf_param_1
)
;
.global .align 1 .b8 $str[19] = {72, 101, 108, 108, 111, 32, 87, 111, 114, 108, 100, 32, 37, 105, 32, 37, 105, 10};

.visible .entry hello()
{
	.local .align 8 .b8 	__local_depot0[8];
	.reg .b64 	%SP;
	.reg .b64 	%SPL;
	.reg .b32 	%r<5>;
	.reg .b64 	%rd<5>;

	mov.u64 	%SPL, __local_depot0;
	cvta.local.u64 	%SP, %SPL;
	add.u64 	%rd1, %SP, 0;
	add.u64 	%rd2, %SPL, 0;
	mov.u32 	%r1, %tid.x;
	mov.u32 	%r2, %ctaid.x;
	st.local.v2.u32 	[%rd2], {%r1, %r2};
	mov.u64 	%rd3, $str;
	cvta.global.u64 	%rd4, %rd3;
	{ // callseq 0, 0
	.param .b64 param0;
	st.param.b64 	[param0], %rd4;
	.param .b64 param1;
	st.param.b64 	[param1], %rd1;
	.param .b32 retval0;
	call.uni (retval0), 
	vprintf, 
	(
	param0, 
	param1
	);
	ld.param.b32 	%r3, [retval0];
	} // callseq 0
	ret;

}


// ===== COMPILED SASS (sm_100) =====

	.target	sm_100

	.elftype	@"ET_EXEC"


//--------------------- .note.nv.tkinfo           --------------------------
	.section	.note.nv.tkinfo,"",@"SHT_NOTE"
	.sectionflags	@"SHF_NOTE_NV_TKINFO"
	.tkinfo
        /*0018*/ 	.word	0x00000002
        /*0030*/ 	.string	""
        /*0030*/ 	.string	"ptxas"
        /*0030*/ 	.string	"Cuda compilation tools, release 13.0, V13.0.88"
        /*0030*/ 	.string	"Build cuda_13.0.r13.0/compiler.36424714_0"
        /*0030*/ 	.string	"-arch sm_100 -m 64 "



//--------------------- .note.nv.cuinfo           --------------------------
	.section	.note.nv.cuinfo,"",@"SHT_NOTE"
	.sectionflags	@"SHF_NOTE_NV_CUINFO"
        /*0018*/ 	.short	0x0002
        /*001a*/ 	.short	0x0064
        /*001c*/ 	.short	0x0082
	.zero		2


//--------------------- .nv.info                  --------------------------
	.section	.nv.info,"",@"SHT_CUDA_INFO"
	.align	4


	//----- nvinfo : EIATTR_REGCOUNT
	.align		4
        /*0000*/ 	.byte	0x04, 0x2f
        /*0002*/ 	.short	(.L_2 - .L_1)
	.align		4
.L_1:
        /*0004*/ 	.word	index@(hello)
        /*0008*/ 	.word	0x00000018


	//----- nvinfo : EIATTR_FRAME_SIZE
	.align		4
.L_2:
        /*000c*/ 	.byte	0x04, 0x11
        /*000e*/ 	.short	(.L_4 - .L_3)
	.align		4
.L_3:
        /*0010*/ 	.word	index@(hello)
        /*0014*/ 	.word	0x00000008


	//----- nvinfo : EIATTR_MIN_STACK_SIZE
	.align		4
.L_4:
        /*0018*/ 	.byte	0x04, 0x12
        /*001a*/ 	.short	(.L_6 - .L_5)
	.align		4
.L_5:
        /*001c*/ 	.word	index@(hello)
        /*0020*/ 	.word	0x00000008
.L_6:


//--------------------- .nv.compat                --------------------------
	.section	.nv.compat,"",@"SHT_CUDA_COMPAT_INFO"
	.align	4
        /*0000*/ 	.byte	0x02, 0x09, 0x00, 0x00, 0x02, 0x02, 0x01, 0x00, 0x02, 0x05, 0x05, 0x00, 0x03, 0x07, 0x01, 0x01
        /*0010*/ 	.byte	0x02, 0x03, 0x00, 0x00, 0x02, 0x06, 0x01, 0x00, 0x04, 0x0b, 0x08, 0x00, 0x09, 0x00, 0x00, 0x00
        /*0020*/ 	.byte	0x00, 0x00, 0x00, 0x00


//--------------------- .nv.info.hello            --------------------------
	.section	.nv.info.hello,"",@"SHT_CUDA_INFO"
	.sectionflags	@""
	.align	4


	//----- nvinfo : EIATTR_CUDA_API_VERSION
	.align		4
        /*0000*/ 	.byte	0x04, 0x37
        /*0002*/ 	.short	(.L_8 - .L_7)
.L_7:
        /*0004*/ 	.word	0x00000082


	//----- nvinfo : EIATTR_SPARSE_MMA_MASK
	.align		4
.L_8:
        /*0008*/ 	.byte	0x03, 0x50
        /*000a*/ 	.short	0x0000


	//----- nvinfo : EIATTR_MAXREG_COUNT
	.align		4
        /*000c*/ 	.byte	0x03, 0x1b
        /*000e*/ 	.short	0x00ff


	//----- nvinfo : EIATTR_EXTERNS
	.align		4
        /*0010*/ 	.byte	0x04, 0x0f
        /*0012*/ 	.short	(.L_10 - .L_9)


	//   ....[0]....
	.align		4
.L_9:
        /*0014*/ 	.word	index@(vprintf)


	//----- nvinfo : EIATTR_MERCURY_ISA_VERSION
	.align		4
.L_10:
        /*0018*/ 	.byte	0x03, 0x5f
        /*001a*/ 	.short	0x0101


	//----- nvinfo : EIATTR_VRC_CTA_INIT_COUNT
	.align		4
        /*001c*/ 	.byte	0x02, 0x4a
	.zero		1
	.zero		1


	//----- nvinfo : EIATTR_SYSCALL_OFFSETS
	.align		4
        /*0020*/ 	.byte	0x04, 0x46
        /*0022*/ 	.short	(.L_12 - .L_11)


	//   ....[0]....
.L_11:
        /*0024*/ 	.word	0x000000f0


	//----- nvinfo : EIATTR_EXIT_INSTR_OFFSETS
	.align		4
.L_12:
        /*0028*/ 	.byte	0x04, 0x1c
        /*002a*/ 	.short	(.L_14 - .L_13)


	//   ....[0]....
.L_13:
        /*002c*/ 	.word	0x00000100


	//----- nvinfo : EIATTR_SW_WAR
	.align		4
.L_14:
        /*0030*/ 	.byte	0x04, 0x36
        /*0032*/ 	.short	(.L_16 - .L_15)
.L_15:
        /*0034*/ 	.word	0x00000008
.L_16:


//--------------------- .nv.callgraph             --------------------------
	.section	.nv.callgraph,"",@"SHT_CUDA_CALLGRAPH"
	.align	4
	.sectionentsize	8
	.align		4
        /*0000*/ 	.word	0x00000000
	.align		4
        /*0004*/ 	.word	0xffffffff
	.align		4
        /*0008*/ 	.word	index@(hello)
	.align		4
        /*000c*/ 	.word	index@(vprintf)
	.align		4
        /*0010*/ 	.word	0x00000000
	.align		4
        /*0014*/ 	.word	0xfffffffe
	.align		4
        /*0018*/ 	.word	0x00000000
	.align		4
        /*001c*/ 	.word	0xfffffffd
	.align		4
        /*0020*/ 	.word	0x00000000
	.align		4
        /*0024*/ 	.word	0xfffffffc


//--------------------- .nv.constant4             --------------------------
	.section	.nv.constant4,"a",@progbits
	.align	8
	.align		8
.nv.constant4:
        /*0000*/ 	.dword	vprintf
	.align		8
        /*0008*/ 	.dword	$str


//--------------------- .text.hello               --------------------------
	.section	.text.hello,"ax",@progbits
	.align	128
        .global         hello
        .type           hello,@function
        .size           hello,(.L_x_2 - hello)
        .other          hello,@"STO_CUDA_ENTRY STV_DEFAULT"
hello:
.text.hello:
[----:B------:R-:W0:Y:S01]  /*0000*/  LDC R1, c[0x0][0x37c] ;  /* 0x0000df00ff017b82 */ /* 0x000e220000000800 */
[----:B------:R-:W1:Y:S01]  /*0010*/  S2R R8, SR_TID.X ;  /* 0x0000000000087919 */ /* 0x000e620000002100 */
[----:B0-----:R-:W-:Y:S01]  /*0020*/  VIADD R1, R1, 0xfffffff8 ;  /* 0xfffffff801017836 */ /* 0x001fe20000000000 */
[----:B------:R-:W-:Y:S01]  /*0030*/  MOV R0, 0x0 ;  /* 0x0000000000007802 */ /* 0x000fe20000000f00 */
[----:B------:R-:W0:Y:S01]  /*0040*/  LDCU UR4, c[0x0][0x2f8] ;  /* 0x00005f00ff0477ac */ /* 0x000e220008000800 */
[----:B------:R-:W1:Y:S03]  /*0050*/  S2R R9, SR_CTAID.X ;  /* 0x0000000000097919 */ /* 0x000e660000002500 */
[----:B------:R2:W3:Y:S01]  /*0060*/  LDC.64 R2, c[0x4][R0] ;  /* 0x0100000000027b82 */ /* 0x0004e20000000a00 */
[----:B------:R-:W4:Y:S01]  /*0070*/  LDCU.64 UR6, c[0x4][0x8] ;  /* 0x01000100ff0677ac */ /* 0x000f220008000a00 */
[----:B------:R-:W5:Y:S01]  /*0080*/  LDCU UR5, c[0x0][0x2fc] ;  /* 0x00005f80ff0577ac */ /* 0x000f620008000800 */
[----:B0-----:R-:W-:Y:S01]  /*0090*/  IADD3 R6, P0, PT, R1, UR4, RZ ;  /* 0x0000000401067c10 */ /* 0x001fe2000ff1e0ff */
[----:B----4-:R-:W-:Y:S01]  /*00a0*/  IMAD.U32 R4, RZ, RZ, UR6 ;  /* 0x00000006ff047e24 */ /* 0x010fe2000f8e00ff */
[----:B------:R-:W-:-:S03]  /*00b0*/  MOV R5, UR7 ;  /* 0x0000000700057c02 */ /* 0x000fc60008000f00 */
[----:B-----5:R-:W-:Y:S01]  /*00c0*/  IMAD.X R7, RZ, RZ, UR5, P0 ;  /* 0x00000005ff077e24 */ /* 0x020fe200080e06ff */
[----:B-1----:R2:W-:Y:S07]  /*00d0*/  STL.64 [R1], R8 ;  /* 0x0000000801007387 */ /* 0x0025ee0000100a00 */
[----:B------:R-:W-:-:S07]  /*00e0*/  LEPC R20, `(.L_x_0) ;  /* 0x000000001014794e */ /* 0x000fce0000000000 */
[----:B--23--:R-:W-:Y:S05]  /*00f0*/  CALL.ABS.NOINC R2 ;  /* 0x0000000002007343 */ /* 0x00cfea0003c00000 */
.L_x_0:
[----:B------:R-:W-:Y:S05]  /*0100*/  EXIT ;  /* 0x000000000000794d */ /* 0x000fea0003800000 */
.L_x_1:
[----:B------:R-:W-:-:S00]  /*0110*/  BRA `(.L_x_1) ;  /* 0xfffffffc00fc7947 */ /* 0x000fc0000383ffff */
[----:B------:R-:W-:-:S00]  /*0120*/  NOP ;  /* 0x0000000000007918 */ /* 0x000fc00000000000 */
        /* <DEDUP_REMOVED lines=13> */
.L_x_2:


//--------------------- .nv.global.init           --------------------------
	.section	.nv.global.init,"aw",@progbits
.nv.global.init:
	.type		$str,@object
	.size		$str,(.L_0 - $str)
$str:
        /*0000*/ 	.byte	0x48, 0x65, 0x6c, 0x6c, 0x6f, 0x20, 0x57, 0x6f, 0x72, 0x6c, 0x64, 0x20, 0x25, 0x69, 0x20, 0x25
        /*0010*/ 	.byte	0x69, 0x0a, 0x00
.L_0:


//--------------------- .nv.shared.reserved.0     --------------------------
	.section	.nv.shared.reserved.0,"aw",@nobits
	.weak		__nv_reservedSMEM_offset_0_alias
	.size		__nv_reservedSMEM_offset_0_alias, 0, 64
	.other		__nv_reservedSMEM_offset_0_alias,@"STO_CUDA_RESERVED_SHARED STV_DEFAULT"
__nv_reservedSMEM_offset_0_alias:
	.zero		0
	.zero		64


//--------------------- .nv.constant0.hello       --------------------------
	.section	.nv.constant0.hello,"a",@progbits
	.sectionflags	@""
	.align	4
.nv.constant0.hello:
	.zero		896


//--------------------- SYMBOLS --------------------------

	.type		.nv.reservedSmem.offset0,@object
	.size		.nv.reservedSmem.offset0,0x4
	.type		vprintf,@function
